//
// Generated by NVIDIA NVVM Compiler
//
// Compiler Build ID: CL-36424714
// Cuda compilation tools, release 13.0, V13.0.88
// Based on NVVM 20.0.0
//

.version 9.0
.target sm_100
.address_size 64

	// .globl	_Z12hello_kernelv
.extern .func  (.param .b32 func_retval0) vprintf
(
	.param .b64 vprintf_param_0,
	.param .b64 vprintf_param_1
)
;
.global .align 1 .b8 $str[8] = {72, 101, 108, 108, 111, 33, 10};

.visible .entry _Z12hello_kernelv()
{
	.reg .b32 	%r<3>;
	.reg .b64 	%rd<3>;

	mov.u64 	%rd1, $str;
	cvta.global.u64 	%rd2, %rd1;
	{ // callseq 0, 0
	.param .b64 param0;
	st.param.b64 	[param0], %rd2;
	.param .b64 param1;
	st.param.b64 	[param1], 0;
	.param .b32 retval0;
	call.uni (retval0), 
	vprintf, 
	(
	param0, 
	param1
	);
	ld.param.b32 	%r1, [retval0];
	} // callseq 0
	ret;

}


// ===== COMPILED SASS (sm_100) =====

	.target	sm_100

	.elftype	@"ET_EXEC"


//--------------------- .note.nv.tkinfo           --------------------------
	.section	.note.nv.tkinfo,"",@"SHT_NOTE"
	.sectionflags	@"SHF_NOTE_NV_TKINFO"
	.tkinfo
        /*0018*/ 	.word	0x00000002
        /*0030*/ 	.string	""
        /*0030*/ 	.string	"ptxas"
        /*0030*/ 	.string	"Cuda compilation tools, release 13.0, V13.0.88"
        /*0030*/ 	.string	"Build cuda_13.0.r13.0/compiler.36424714_0"
        /*0030*/ 	.string	"-arch sm_100 -m 64 "



//--------------------- .note.nv.cuinfo           --------------------------
	.section	.note.nv.cuinfo,"",@"SHT_NOTE"
	.sectionflags	@"SHF_NOTE_NV_CUINFO"
        /*0018*/ 	.short	0x0002
        /*001a*/ 	.short	0x0064
        /*001c*/ 	.short	0x0082
	.zero		2


//--------------------- .nv.info                  --------------------------
	.section	.nv.info,"",@"SHT_CUDA_INFO"
	.align	4


	//----- nvinfo : EIATTR_REGCOUNT
	.align		4
        /*0000*/ 	.byte	0x04, 0x2f
        /*0002*/ 	.short	(.L_2 - .L_1)
	.align		4
.L_1:
        /*0004*/ 	.word	index@(_Z12hello_kernelv)
        /*0008*/ 	.word	0x00000018


	//----- nvinfo : EIATTR_FRAME_SIZE
	.align		4
.L_2:
        /*000c*/ 	.byte	0x04, 0x11
        /*000e*/ 	.short	(.L_4 - .L_3)
	.align		4
.L_3:
        /*0010*/ 	.word	index@(_Z12hello_kernelv)
        /*0014*/ 	.word	0x00000000


	//----- nvinfo : EIATTR_MIN_STACK_SIZE
	.align		4
.L_4:
        /*0018*/ 	.byte	0x04, 0x12
        /*001a*/ 	.short	(.L_6 - .L_5)
	.align		4
.L_5:
        /*001c*/ 	.word	index@(_Z12hello_kernelv)
        /*0020*/ 	.word	0x00000000
.L_6:


//--------------------- .nv.compat                --------------------------
	.section	.nv.compat,"",@"SHT_CUDA_COMPAT_INFO"
	.align	4
        /*0000*/ 	.byte	0x02, 0x09, 0x00, 0x00, 0x02, 0x02, 0x01, 0x00, 0x02, 0x05, 0x05, 0x00, 0x03, 0x07, 0x01, 0x01
        /*0010*/ 	.byte	0x02, 0x03, 0x00, 0x00, 0x02, 0x06, 0x01, 0x00, 0x04, 0x0b, 0x08, 0x00, 0x09, 0x00, 0x00, 0x00
        /*0020*/ 	.byte	0x00, 0x00, 0x00, 0x00


//--------------------- .nv.info._Z12hello_kernelv --------------------------
	.section	.nv.info._Z12hello_kernelv,"",@"SHT_CUDA_INFO"
	.sectionflags	@""
	.align	4


	//----- nvinfo : EIATTR_CUDA_API_VERSION
	.align		4
        /*0000*/ 	.byte	0x04, 0x37
        /*0002*/ 	.short	(.L_8 - .L_7)
.L_7:
        /*0004*/ 	.word	0x00000082


	//----- nvinfo : EIATTR_SPARSE_MMA_MASK
	.align		4
.L_8:
        /*0008*/ 	.byte	0x03, 0x50
        /*000a*/ 	.short	0x0000


	//----- nvinfo : EIATTR_MAXREG_COUNT
	.align		4
        /*000c*/ 	.byte	0x03, 0x1b
        /*000e*/ 	.short	0x00ff


	//----- nvinfo : EIATTR_EXTERNS
	.align		4
        /*0010*/ 	.byte	0x04, 0x0f
        /*0012*/ 	.short	(.L_10 - .L_9)


	//   ....[0]....
	.align		4
.L_9:
        /*0014*/ 	.word	index@(vprintf)


	//----- nvinfo : EIATTR_MERCURY_ISA_VERSION
	.align		4
.L_10:
        /*0018*/ 	.byte	0x03, 0x5f
        /*001a*/ 	.short	0x0101


	//----- nvinfo : EIATTR_VRC_CTA_INIT_COUNT
	.align		4
        /*001c*/ 	.byte	0x02, 0x4a
	.zero		1
	.zero		1


	//----- nvinfo : EIATTR_SYSCALL_OFFSETS
	.align		4
        /*0020*/ 	.byte	0x04, 0x46
        /*0022*/ 	.short	(.L_12 - .L_11)


	//   ....[0]....
.L_11:
        /*0024*/ 	.word	0x00000080


	//----- nvinfo : EIATTR_EXIT_INSTR_OFFSETS
	.align		4
.L_12:
        /*0028*/ 	.byte	0x04, 0x1c
        /*002a*/ 	.short	(.L_14 - .L_13)


	//   ....[0]....
.L_13:
        /*002c*/ 	.word	0x00000090


	//----- nvinfo : EIATTR_SW_WAR
	.align		4
.L_14:
        /*0030*/ 	.byte	0x04, 0x36
        /*0032*/ 	.short	(.L_16 - .L_15)
.L_15:
        /*0034*/ 	.word	0x00000008
.L_16:


//--------------------- .nv.callgraph             --------------------------
	.section	.nv.callgraph,"",@"SHT_CUDA_CALLGRAPH"
	.align	4
	.sectionentsize	8
	.align		4
        /*0000*/ 	.word	0x00000000
	.align		4
        /*0004*/ 	.word	0xffffffff
	.align		4
        /*0008*/ 	.word	index@(_Z12hello_kernelv)
	.align		4
        /*000c*/ 	.word	index@(vprintf)
	.align		4
        /*0010*/ 	.word	0x00000000
	.align		4
        /*0014*/ 	.word	0xfffffffe
	.align		4
        /*0018*/ 	.word	0x00000000
	.align		4
        /*001c*/ 	.word	0xfffffffd
	.align		4
        /*0020*/ 	.word	0x00000000
	.align		4
        /*0024*/ 	.word	0xfffffffc


//--------------------- .nv.constant4             --------------------------
	.section	.nv.constant4,"a",@progbits
	.align	8
	.align		8
.nv.constant4:
        /*0000*/ 	.dword	vprintf
	.align		8
        /*0008*/ 	.dword	$str


//--------------------- .text._Z12hello_kernelv   --------------------------
	.section	.text._Z12hello_kernelv,"ax",@progbits
	.align	128
        .global         _Z12hello_kernelv
        .type           _Z12hello_kernelv,@function
        .size           _Z12hello_kernelv,(.L_x_2 - _Z12hello_kernelv)
        .other          _Z12hello_kernelv,@"STO_CUDA_ENTRY STV_DEFAULT"
_Z12hello_kernelv:
.text._Z12hello_kernelv:
[----:B------:R-:W0:Y:S01]  /*0000*/  LDC R1, c[0x0][0x37c] ;  /* 0x0000df00ff017b82 */ /* 0x000e220000000800 */
[----:B------:R-:W-:Y:S01]  /*0010*/  MOV R0, 0x0 ;  /* 0x0000000000007802 */ /* 0x000fe20000000f00 */
[----:B------:R-:W1:Y:S01]  /*0020*/  LDCU.64 UR4, c[0x4][0x8] ;  /* 0x01000100ff0477ac */ /* 0x000e620008000a00 */
[----:B------:R-:W-:-:S05]  /*0030*/  CS2R R6, SRZ ;  /* 0x0000000000067805 */ /* 0x000fca000001ff00 */
[----:B------:R2:W3:Y:S01]  /*0040*/  LDC.64 R2, c[0x4][R0] ;  /* 0x0100000000027b82 */ /* 0x0004e20000000a00 */
[----:B-1----:R-:W-:Y:S02]  /*0050*/  IMAD.U32 R4, RZ, RZ, UR4 ;  /* 0x00000004ff047e24 */ /* 0x002fe4000f8e00ff */
[----:B--2---:R-:W-:-:S07]  /*0060*/  IMAD.U32 R5, RZ, RZ, UR5 ;  /* 0x00000005ff057e24 */ /* 0x004fce000f8e00ff */
[----:B------:R-:W-:-:S07]  /*0070*/  LEPC R20, `(.L_x_0) ;  /* 0x000000001014794e */ /* 0x000fce0000000000 */
[----:B0--3--:R-:W-:Y:S05]  /*0080*/  CALL.ABS.NOINC R2 ;  /* 0x0000000002007343 */ /* 0x009fea0003c00000 */
.L_x_0:
[----:B------:R-:W-:Y:S05]  /*0090*/  EXIT ;  /* 0x000000000000794d */ /* 0x000fea0003800000 */
.L_x_1:
[----:B------:R-:W-:-:S00]  /*00a0*/  BRA `(.L_x_1) ;  /* 0xfffffffc00fc7947 */ /* 0x000fc0000383ffff */
[----:B------:R-:W-:-:S00]  /*00b0*/  NOP ;  /* 0x0000000000007918 */ /* 0x000fc00000000000 */
        /* <DEDUP_REMOVED lines=12> */
.L_x_2:


//--------------------- .nv.global.init           --------------------------
	.section	.nv.global.init,"aw",@progbits
.nv.global.init:
	.type		$str,@object
	.size		$str,(.L_0 - $str)
$str:
        /*0000*/ 	.byte	0x48, 0x65, 0x6c, 0x6c, 0x6f, 0x21, 0x0a, 0x00
.L_0:


//--------------------- .nv.shared.reserved.0     --------------------------
	.section	.nv.shared.reserved.0,"aw",@nobits
	.weak		__nv_reservedSMEM_offset_0_alias
	.size		__nv_reservedSMEM_offset_0_alias, 0, 64
	.other		__nv_reservedSMEM_offset_0_alias,@"STO_CUDA_RESERVED_SHARED STV_DEFAULT"
__nv_reservedSMEM_offset_0_alias:
	.zero		0
	.zero		64


//--------------------- .nv.constant0._Z12hello_kernelv --------------------------
	.section	.nv.constant0._Z12hello_kernelv,"a",@progbits
	.sectionflags	@""
	.align	4
.nv.constant0._Z12hello_kernelv:
	.zero		896


//--------------------- SYMBOLS --------------------------

	.type		.nv.reservedSmem.offset0,@object
	.size		.nv.reservedSmem.offset0,0x4
	.type		vprintf,@function
